	.headerflags	@"EF_CUDA_TEXMODE_UNIFIED EF_CUDA_64BIT_ADDRESS EF_CUDA_SM86 EF_CUDA_VIRTUAL_SM(EF_CUDA_SM86)"
	.elftype	@"ET_EXEC"


//--------------------- .nv.info                  --------------------------
	.section	.nv.info,"",@"SHT_CUDA_INFO"
	.align	4


	//----- nvinfo : EIATTR_REGCOUNT
	.align		4
        /*0000*/ 	.byte	0x04, 0x2f
        /*0002*/ 	.short	(.L_3 - .L_2)
	.align		4
.L_2:
        /*0004*/ 	.word	index@(l2norm_fwd_kernel)
        /*0008*/ 	.word	0x0000002e


	//----- nvinfo : EIATTR_MAX_STACK_SIZE
	.align		4
.L_3:
        /*000c*/ 	.byte	0x04, 0x23
        /*000e*/ 	.short	(.L_5 - .L_4)
	.align		4
.L_4:
        /*0010*/ 	.word	index@(l2norm_fwd_kernel)
        /*0014*/ 	.word	0x00000000


	//----- nvinfo : EIATTR_MIN_STACK_SIZE
	.align		4
.L_5:
        /*0018*/ 	.byte	0x04, 0x12
        /*001a*/ 	.short	(.L_7 - .L_6)
	.align		4
.L_6:
        /*001c*/ 	.word	index@(l2norm_fwd_kernel)
        /*0020*/ 	.word	0x00000000


	//----- nvinfo : EIATTR_FRAME_SIZE
	.align		4
.L_7:
        /*0024*/ 	.byte	0x04, 0x11
        /*0026*/ 	.short	(.L_9 - .L_8)
	.align		4
.L_8:
        /*0028*/ 	.word	index@(l2norm_fwd_kernel)
        /*002c*/ 	.word	0x00000000
.L_9:


//--------------------- .nv.info.l2norm_fwd_kernel --------------------------
	.section	.nv.info.l2norm_fwd_kernel,"",@"SHT_CUDA_INFO"
	.align	4


	//----- nvinfo : EIATTR_CUDA_API_VERSION
	.align		4
        /*0000*/ 	.byte	0x04, 0x37
        /*0002*/ 	.short	(.L_11 - .L_10)
.L_10:
        /*0004*/ 	.word	0x0000007b


	//----- nvinfo : EIATTR_SW2861232_WAR
	.align		4
.L_11:
        /*0008*/ 	.byte	0x01, 0x35
	.zero		2


	//----- nvinfo : EIATTR_PARAM_CBANK
	.align		4
        /*000c*/ 	.byte	0x04, 0x0a
        /*000e*/ 	.short	(.L_13 - .L_12)
	.align		4
.L_12:
        /*0010*/ 	.word	index@(.nv.constant0.l2norm_fwd_kernel)
        /*0014*/ 	.short	0x0160
        /*0016*/ 	.short	0x001c


	//----- nvinfo : EIATTR_CBANK_PARAM_SIZE
	.align		4
.L_13:
        /*0018*/ 	.byte	0x03, 0x19
        /*001a*/ 	.short	0x001c


	//----- nvinfo : EIATTR_KPARAM_INFO
	.align		4
        /*001c*/ 	.byte	0x04, 0x17
        /*001e*/ 	.short	(.L_15 - .L_14)
.L_14:
        /*0020*/ 	.word	0x00000000
        /*0024*/ 	.short	0x0003
        /*0026*/ 	.short	0x0018
        /*0028*/ 	.byte	0x00, 0xf0, 0x11, 0x00


	//----- nvinfo : EIATTR_KPARAM_INFO
	.align		4
.L_15:
        /*002c*/ 	.byte	0x04, 0x17
        /*002e*/ 	.short	(.L_17 - .L_16)
.L_16:
        /*0030*/ 	.word	0x00000000
        /*0034*/ 	.short	0x0002
        /*0036*/ 	.short	0x0010
        /*0038*/ 	.byte	0x00, 0xf0, 0x21, 0x00


	//----- nvinfo : EIATTR_KPARAM_INFO
	.align		4
.L_17:
        /*003c*/ 	.byte	0x04, 0x17
        /*003e*/ 	.short	(.L_19 - .L_18)
.L_18:
        /*0040*/ 	.word	0x00000000
        /*0044*/ 	.short	0x0001
        /*0046*/ 	.short	0x0008
        /*0048*/ 	.byte	0x00, 0xf0, 0x21, 0x00


	//----- nvinfo : EIATTR_KPARAM_INFO
	.align		4
.L_19:
        /*004c*/ 	.byte	0x04, 0x17
        /*004e*/ 	.short	(.L_21 - .L_20)
.L_20:
        /*0050*/ 	.word	0x00000000
        /*0054*/ 	.short	0x0000
        /*0056*/ 	.short	0x0000
        /*0058*/ 	.byte	0x00, 0xf0, 0x21, 0x00


	//----- nvinfo : EIATTR_MAXREG_COUNT
	.align		4
.L_21:
        /*005c*/ 	.byte	0x03, 0x1b
        /*005e*/ 	.short	0x00ff


	//----- nvinfo : EIATTR_COOP_GROUP_MASK_REGIDS
	.align		4
        /*0060*/ 	.byte	0x04, 0x29
        /*0062*/ 	.short	(.L_23 - .L_22)


	//   ....[0]....
.L_22:
        /*0064*/ 	.word	0xffffffff


	//   ....[1]....
        /*0068*/ 	.word	0xffffffff


	//   ....[2]....
        /*006c*/ 	.word	0xffffffff


	//   ....[3]....
        /*0070*/ 	.word	0xffffffff


	//   ....[4]....
        /*0074*/ 	.word	0xffffffff


	//   ....[5]....
        /*0078*/ 	.word	0xffffffff


	//   ....[6]....
        /*007c*/ 	.word	0xffffffff


	//   ....[7]....
        /*0080*/ 	.word	0xffffffff


	//   ....[8]....
        /*0084*/ 	.word	0xffffffff


	//   ....[9]....
        /*0088*/ 	.word	0xffffffff


	//   ....[10]....
        /*008c*/ 	.word	0xffffffff


	//   ....[11]....
        /*0090*/ 	.word	0xffffffff


	//   ....[12]....
        /*0094*/ 	.word	0xffffffff


	//   ....[13]....
        /*0098*/ 	.word	0xffffffff


	//   ....[14]....
        /*009c*/ 	.word	0xffffffff


	//   ....[15]....
        /*00a0*/ 	.word	0xffffffff


	//----- nvinfo : EIATTR_COOP_GROUP_INSTR_OFFSETS
	.align		4
.L_23:
        /*00a4*/ 	.byte	0x04, 0x28
        /*00a6*/ 	.short	(.L_25 - .L_24)


	//   ....[0]....
.L_24:
        /*00a8*/ 	.word	0x000004c0


	//   ....[1]....
        /*00ac*/ 	.word	0x000004e0


	//   ....[2]....
        /*00b0*/ 	.word	0x00000500


	//   ....[3]....
        /*00b4*/ 	.word	0x00000520


	//   ....[4]....
        /*00b8*/ 	.word	0x000008c0


	//   ....[5]....
        /*00bc*/ 	.word	0x000008e0


	//   ....[6]....
        /*00c0*/ 	.word	0x00000900


	//   ....[7]....
        /*00c4*/ 	.word	0x00000920


	//   ....[8]....
        /*00c8*/ 	.word	0x00000940


	//   ....[9]....
        /*00cc*/ 	.word	0x00000960


	//   ....[10]....
        /*00d0*/ 	.word	0x00000980


	//   ....[11]....
        /*00d4*/ 	.word	0x000009a0


	//   ....[12]....
        /*00d8*/ 	.word	0x00000c10


	//   ....[13]....
        /*00dc*/ 	.word	0x00000c30


	//   ....[14]....
        /*00e0*/ 	.word	0x00000c50


	//   ....[15]....
        /*00e4*/ 	.word	0x00000c70


	//----- nvinfo : EIATTR_EXIT_INSTR_OFFSETS
	.align		4
.L_25:
        /*00e8*/ 	.byte	0x04, 0x1c
        /*00ea*/ 	.short	(.L_27 - .L_26)


	//   ....[0]....
.L_26:
        /*00ec*/ 	.word	0x000010b0


	//   ....[1]....
        /*00f0*/ 	.word	0x00001110


	//----- nvinfo : EIATTR_MAX_THREADS
	.align		4
.L_27:
        /*00f4*/ 	.byte	0x04, 0x05
        /*00f6*/ 	.short	(.L_29 - .L_28)
.L_28:
        /*00f8*/ 	.word	0x00000100
        /*00fc*/ 	.word	0x00000001
        /*0100*/ 	.word	0x00000001
.L_29:


//--------------------- .nv.rel.action            --------------------------
	.section	.nv.rel.action,"",@"SHT_CUDA_RELOCINFO"
	.align	8
	.sectionentsize	8
        /*0000*/ 	.byte	0x73, 0x00, 0x00, 0x00, 0x00, 0x00, 0x00, 0x00, 0x00, 0x00, 0x00, 0x11, 0x25, 0x00, 0x05, 0x36


//--------------------- .nv.constant0.l2norm_fwd_kernel --------------------------
	.section	.nv.constant0.l2norm_fwd_kernel,"a",@progbits
	.align	4
.nv.constant0.l2norm_fwd_kernel:
	.zero		380


//--------------------- .text.l2norm_fwd_kernel   --------------------------
	.section	.text.l2norm_fwd_kernel,"ax",@progbits
	.sectionflags	@"SHF_BARRIERS=1"
	.sectioninfo	@"SHI_REGISTERS=46"
	.align	128
        .global         l2norm_fwd_kernel
        .type           l2norm_fwd_kernel,@function
        .size           l2norm_fwd_kernel,(.L_x_1 - l2norm_fwd_kernel)
        .other          l2norm_fwd_kernel,@"STO_CUDA_ENTRY STV_DEFAULT"
l2norm_fwd_kernel:
.text.l2norm_fwd_kernel:
[----:B------:R-:W-:-:S02]  /*0000*/  MOV R1, c[0x0][0x28] ;  /* 0x00000a0000017a02 */ /* 0x000fc40000000f00 */
[----:B------:R-:W0:Y:S01]  /*0010*/  S2R R0, SR_TID.X ;  /* 0x0000000000007919 */ /* 0x000e220000002100 */
[----:B------:R-:W-:Y:S01]  /*0020*/  CS2R R16, SRZ ;  /* 0x0000000000107805 */ /* 0x000fe2000001ff00 */
[----:B------:R-:W-:Y:S01]  /*0030*/  CS2R R18, SRZ ;  /* 0x0000000000127805 */ /* 0x000fe2000001ff00 */
[----:B------:R-:W-:Y:S01]  /*0040*/  ULDC.64 UR4, c[0x0][0x118] ;  /* 0x0000460000047ab9 */ /* 0x000fe20000000a00 */
[----:B------:R-:W1:Y:S01]  /*0050*/  S2R R23, SR_CTAID.X ;  /* 0x0000000000177919 */ /* 0x000e620000002500 */
[----:B0-----:R-:W-:Y:S02]  /*0060*/  SHF.R.U32.HI R28, RZ, 0x4, R0 ;  /* 0x00000004ff1c7819 */ /* 0x001fe40000011600 */
[----:B------:R-:W-:Y:S02]  /*0070*/  SHF.L.U32 R2, R0, 0x3, RZ ;  /* 0x0000000300027819 */ /* 0x000fe400000006ff */
[----:B-1----:R-:W-:Y:S02]  /*0080*/  SHF.L.U32 R23, R23, 0x6, RZ ;  /* 0x0000000617177819 */ /* 0x002fe400000006ff */
[----:B------:R-:W-:-:S02]  /*0090*/  SGXT.U32 R28, R28, 0x4 ;  /* 0x000000041c1c781a */ /* 0x000fc40000000000 */
[----:B------:R-:W-:Y:S02]  /*00a0*/  LOP3.LUT R2, R2, 0x78, RZ, 0xc0, !PT ;  /* 0x0000007802027812 */ /* 0x000fe400078ec0ff */
[----:B------:R-:W-:Y:S02]  /*00b0*/  LOP3.LUT R31, R23, R28, RZ, 0xfc, !PT ;  /* 0x0000001c171f7212 */ /* 0x000fe400078efcff */
[----:B------:R-:W-:Y:S01]  /*00c0*/  SHF.R.S32.HI R20, RZ, 0x1f, R23 ;  /* 0x0000001fff147819 */ /* 0x000fe20000011417 */
[----:B------:R-:W-:Y:S01]  /*00d0*/  IMAD.WIDE.U32 R2, R2, 0x2, RZ ;  /* 0x0000000202027825 */ /* 0x000fe200078e00ff */
[C---:B------:R-:W-:Y:S02]  /*00e0*/  SHF.L.U32 R5, R31.reuse, 0x8, RZ ;  /* 0x000000081f057819 */ /* 0x040fe400000006ff */
[C---:B------:R-:W-:Y:S02]  /*00f0*/  ISETP.GE.U32.AND P2, PT, R31.reuse, 0x1230, PT ;  /* 0x000012301f00780c */ /* 0x040fe40003f46070 */
[----:B------:R-:W-:-:S02]  /*0100*/  SHF.L.U64.HI R31, R31, 0x8, R20 ;  /* 0x000000081f1f7819 */ /* 0x000fc40000010214 */
[----:B------:R-:W-:Y:S02]  /*0110*/  LOP3.LUT R32, R5, R2, RZ, 0xfc, !PT ;  /* 0x0000000205207212 */ /* 0x000fe400078efcff */
[----:B------:R-:W-:Y:S02]  /*0120*/  ISETP.GE.U32.AND.EX P2, PT, R20, RZ, PT, P2 ;  /* 0x000000ff1400720c */ /* 0x000fe40003f46120 */
[----:B------:R-:W-:Y:S02]  /*0130*/  LOP3.LUT R31, R31, R3, RZ, 0xfc, !PT ;  /* 0x000000031f1f7212 */ /* 0x000fe400078efcff */
[----:B------:R-:W-:-:S04]  /*0140*/  IADD3 R6, P0, R32, c[0x0][0x160], RZ ;  /* 0x0000580020067a10 */ /* 0x000fc80007f1e0ff */
[----:B------:R-:W-:-:S05]  /*0150*/  IADD3.X R7, R31, c[0x0][0x164], RZ, P0, !PT ;  /* 0x000059001f077a10 */ /* 0x000fca00007fe4ff */
[----:B------:R0:W2:Y:S01]  /*0160*/  @!P2 LDG.E.128 R16, [R6.64] ;  /* 0x000000040610a981 */ /* 0x0000a2000c1e1d00 */
[C-C-:B------:R-:W-:Y:S02]  /*0170*/  LOP3.LUT R5, R23.reuse, 0x10, R28.reuse, 0xfe, !PT ;  /* 0x0000001017057812 */ /* 0x140fe400078efe1c */
[----:B------:R-:W-:Y:S02]  /*0180*/  LOP3.LUT R11, R23, 0x20, R28, 0xfe, !PT ;  /* 0x00000020170b7812 */ /* 0x000fe400078efe1c */
[C---:B------:R-:W-:Y:S02]  /*0190*/  SHF.L.U32 R27, R5.reuse, 0x8, RZ ;  /* 0x00000008051b7819 */ /* 0x040fe400000006ff */
[C---:B------:R-:W-:Y:S02]  /*01a0*/  ISETP.GE.U32.AND P3, PT, R5.reuse, 0x1230, PT ;  /* 0x000012300500780c */ /* 0x040fe40003f66070 */
[----:B------:R-:W-:Y:S01]  /*01b0*/  SHF.L.U64.HI R5, R5, 0x8, R20 ;  /* 0x0000000805057819 */ /* 0x000fe20000010214 */
[----:B0-----:R-:W-:Y:S01]  /*01c0*/  CS2R R6, SRZ ;  /* 0x0000000000067805 */ /* 0x001fe2000001ff00 */
[----:B------:R-:W-:-:S02]  /*01d0*/  LOP3.LUT R27, R27, R2, RZ, 0xfc, !PT ;  /* 0x000000021b1b7212 */ /* 0x000fc400078efcff */
[----:B------:R-:W-:Y:S02]  /*01e0*/  ISETP.GE.U32.AND.EX P3, PT, R20, RZ, PT, P3 ;  /* 0x000000ff1400720c */ /* 0x000fe40003f66130 */
[----:B------:R-:W-:Y:S02]  /*01f0*/  LOP3.LUT R26, R5, R3, RZ, 0xfc, !PT ;  /* 0x00000003051a7212 */ /* 0x000fe400078efcff */
[----:B------:R-:W-:Y:S01]  /*0200*/  IADD3 R12, P0, R27, c[0x0][0x160], RZ ;  /* 0x000058001b0c7a10 */ /* 0x000fe20007f1e0ff */
[----:B------:R-:W-:Y:S01]  /*0210*/  CS2R R4, SRZ ;  /* 0x0000000000047805 */ /* 0x000fe2000001ff00 */
[C---:B------:R-:W-:Y:S02]  /*0220*/  SHF.L.U32 R9, R11.reuse, 0x8, RZ ;  /* 0x000000080b097819 */ /* 0x040fe400000006ff */
[----:B------:R-:W-:Y:S02]  /*0230*/  IADD3.X R13, R26, c[0x0][0x164], RZ, P0, !PT ;  /* 0x000059001a0d7a10 */ /* 0x000fe400007fe4ff */
[----:B------:R-:W-:-:S03]  /*0240*/  ISETP.GE.U32.AND P1, PT, R11, 0x1230, PT ;  /* 0x000012300b00780c */ /* 0x000fc60003f26070 */
[----:B------:R0:W3:Y:S01]  /*0250*/  @!P3 LDG.E.128 R4, [R12.64] ;  /* 0x000000040c04b981 */ /* 0x0000e2000c1e1d00 */
[----:B------:R-:W-:Y:S02]  /*0260*/  SHF.L.U64.HI R11, R11, 0x8, R20 ;  /* 0x000000080b0b7819 */ /* 0x000fe40000010214 */
[----:B------:R-:W-:Y:S02]  /*0270*/  LOP3.LUT R22, R9, R2, RZ, 0xfc, !PT ;  /* 0x0000000209167212 */ /* 0x000fe400078efcff */
[----:B------:R-:W-:Y:S01]  /*0280*/  ISETP.GE.U32.AND.EX P1, PT, R20, RZ, PT, P1 ;  /* 0x000000ff1400720c */ /* 0x000fe20003f26110 */
[----:B------:R-:W-:Y:S01]  /*0290*/  CS2R R8, SRZ ;  /* 0x0000000000087805 */ /* 0x000fe2000001ff00 */
[----:B------:R-:W-:Y:S02]  /*02a0*/  LOP3.LUT R24, R11, R3, RZ, 0xfc, !PT ;  /* 0x000000030b187212 */ /* 0x000fe400078efcff */
[----:B------:R-:W-:Y:S01]  /*02b0*/  IADD3 R14, P0, R22, c[0x0][0x160], RZ ;  /* 0x00005800160e7a10 */ /* 0x000fe20007f1e0ff */
[----:B------:R-:W-:-:S03]  /*02c0*/  CS2R R10, SRZ ;  /* 0x00000000000a7805 */ /* 0x000fc6000001ff00 */
[----:B------:R-:W-:-:S05]  /*02d0*/  IADD3.X R15, R24, c[0x0][0x164], RZ, P0, !PT ;  /* 0x00005900180f7a10 */ /* 0x000fca00007fe4ff */
[----:B------:R1:W4:Y:S01]  /*02e0*/  @!P1 LDG.E.128 R8, [R14.64] ;  /* 0x000000040e089981 */ /* 0x000322000c1e1d00 */
[----:B0-----:R-:W-:-:S04]  /*02f0*/  LOP3.LUT R13, R23, 0x30, R28, 0xfe, !PT ;  /* 0x00000030170d7812 */ /* 0x001fc800078efe1c */
[C---:B------:R-:W-:Y:S02]  /*0300*/  SHF.L.U32 R21, R13.reuse, 0x8, RZ ;  /* 0x000000080d157819 */ /* 0x040fe400000006ff */
[C---:B------:R-:W-:Y:S02]  /*0310*/  ISETP.GE.U32.AND P0, PT, R13.reuse, 0x1230, PT ;  /* 0x000012300d00780c */ /* 0x040fe40003f06070 */
[----:B------:R-:W-:Y:S01]  /*0320*/  SHF.L.U64.HI R25, R13, 0x8, R20 ;  /* 0x000000080d197819 */ /* 0x000fe20000010214 */
[----:B-1----:R-:W-:Y:S01]  /*0330*/  CS2R R14, SRZ ;  /* 0x00000000000e7805 */ /* 0x002fe2000001ff00 */
[----:B------:R-:W-:Y:S01]  /*0340*/  LOP3.LUT R21, R21, R2, RZ, 0xfc, !PT ;  /* 0x0000000215157212 */ /* 0x000fe200078efcff */
[----:B------:R-:W-:Y:S01]  /*0350*/  CS2R R12, SRZ ;  /* 0x00000000000c7805 */ /* 0x000fe2000001ff00 */
[----:B------:R-:W-:Y:S02]  /*0360*/  ISETP.GE.U32.AND.EX P0, PT, R20, RZ, PT, P0 ;  /* 0x000000ff1400720c */ /* 0x000fe40003f06100 */
[----:B------:R-:W-:-:S02]  /*0370*/  LOP3.LUT R25, R25, R3, RZ, 0xfc, !PT ;  /* 0x0000000319197212 */ /* 0x000fc400078efcff */
[----:B------:R-:W-:-:S04]  /*0380*/  IADD3 R2, P4, R21, c[0x0][0x160], RZ ;  /* 0x0000580015027a10 */ /* 0x000fc80007f9e0ff */
[----:B------:R-:W-:-:S05]  /*0390*/  IADD3.X R3, R25, c[0x0][0x164], RZ, P4, !PT ;  /* 0x0000590019037a10 */ /* 0x000fca00027fe4ff */
[----:B------:R0:W5:Y:S01]  /*03a0*/  @!P0 LDG.E.128 R12, [R2.64] ;  /* 0x00000004020c8981 */ /* 0x000162000c1e1d00 */
[----:B------:R-:W-:Y:S01]  /*03b0*/  MOV R28, 0x3e800000 ;  /* 0x3e800000001c7802 */ /* 0x000fe20000000f00 */
[--C-:B--2---:R-:W-:Y:S02]  /*03c0*/  HADD2.F32 R29, -RZ, R16.reuse.H1_H1 ;  /* 0x30000010ff1d7230 */ /* 0x104fe40000004100 */
[----:B------:R-:W-:Y:S02]  /*03d0*/  HADD2.F32 R33, -RZ, R16.H0_H0 ;  /* 0x20000010ff217230 */ /* 0x000fe40000004100 */
[--C-:B------:R-:W-:Y:S01]  /*03e0*/  HADD2.F32 R35, -RZ, R17.reuse.H0_H0 ;  /* 0x20000011ff237230 */ /* 0x100fe20000004100 */
[----:B------:R-:W-:Y:S01]  /*03f0*/  FMUL R16, R29, R29 ;  /* 0x0000001d1d107220 */ /* 0x000fe20000400000 */
[----:B------:R-:W-:-:S03]  /*0400*/  HADD2.F32 R17, -RZ, R17.H1_H1 ;  /* 0x30000011ff117230 */ /* 0x000fc60000004100 */
[----:B------:R-:W-:Y:S01]  /*0410*/  FFMA R16, R33, R33, R16 ;  /* 0x0000002121107223 */ /* 0x000fe20000000010 */
[----:B------:R-:W-:-:S03]  /*0420*/  HADD2.F32 R37, -RZ, R18.H0_H0 ;  /* 0x20000012ff257230 */ /* 0x000fc60000004100 */
[----:B------:R-:W-:Y:S01]  /*0430*/  FFMA R16, R35, R35, R16 ;  /* 0x0000002323107223 */ /* 0x000fe20000000010 */
[----:B------:R-:W-:-:S03]  /*0440*/  HADD2.F32 R39, -RZ, R18.H1_H1 ;  /* 0x30000012ff277230 */ /* 0x000fc60000004100 */
[----:B------:R-:W-:Y:S01]  /*0450*/  FFMA R16, R17, R17, R16 ;  /* 0x0000001111107223 */ /* 0x000fe20000000010 */
[----:B------:R-:W-:-:S03]  /*0460*/  HADD2.F32 R41, -RZ, R19.H0_H0 ;  /* 0x20000013ff297230 */ /* 0x000fc60000004100 */
[----:B------:R-:W-:Y:S01]  /*0470*/  FFMA R16, R37, R37, R16 ;  /* 0x0000002525107223 */ /* 0x000fe20000000010 */
[----:B------:R-:W-:-:S03]  /*0480*/  HADD2.F32 R19, -RZ, R19.H1_H1 ;  /* 0x30000013ff137230 */ /* 0x000fc60000004100 */
[----:B------:R-:W-:-:S04]  /*0490*/  FFMA R16, R39, R39, R16 ;  /* 0x0000002727107223 */ /* 0x000fc80000000010 */
[----:B------:R-:W-:-:S04]  /*04a0*/  FFMA R16, R41, R41, R16 ;  /* 0x0000002929107223 */ /* 0x000fc80000000010 */
[----:B------:R-:W-:-:S05]  /*04b0*/  FFMA R16, R19, R19, R16 ;  /* 0x0000001313107223 */ /* 0x000fca0000000010 */
[----:B------:R-:W1:Y:S02]  /*04c0*/  SHFL.BFLY PT, R43, R16, 0x8, 0x1f ;  /* 0x0d001f00102b7f89 */ /* 0x000e6400000e0000 */
[----:B-1----:R-:W-:-:S05]  /*04d0*/  FADD R43, R16, R43 ;  /* 0x0000002b102b7221 */ /* 0x002fca0000000000 */
[----:B0-----:R-:W0:Y:S02]  /*04e0*/  SHFL.BFLY PT, R2, R43, 0x4, 0x1f ;  /* 0x0c801f002b027f89 */ /* 0x001e2400000e0000 */
[----:B0-----:R-:W-:-:S05]  /*04f0*/  FADD R2, R43, R2 ;  /* 0x000000022b027221 */ /* 0x001fca0000000000 */
[----:B------:R-:W0:Y:S02]  /*0500*/  SHFL.BFLY PT, R3, R2, 0x2, 0x1f ;  /* 0x0c401f0002037f89 */ /* 0x000e2400000e0000 */
[----:B0-----:R-:W-:-:S05]  /*0510*/  FADD R3, R2, R3 ;  /* 0x0000000302037221 */ /* 0x001fca0000000000 */
[----:B------:R-:W0:Y:S02]  /*0520*/  SHFL.BFLY PT, R18, R3, 0x1, 0x1f ;  /* 0x0c201f0003127f89 */ /* 0x000e2400000e0000 */
[----:B0-----:R-:W-:-:S04]  /*0530*/  FADD R18, R3, R18 ;  /* 0x0000001203127221 */ /* 0x001fc80000000000 */
[----:B------:R-:W-:-:S04]  /*0540*/  FADD R18, R18, c[0x0][0x178] ;  /* 0x00005e0012127621 */ /* 0x000fc80000000000 */
[----:B------:R-:W0:Y:S02]  /*0550*/  MUFU.SQRT R34, R18 ;  /* 0x0000001200227308 */ /* 0x000e240000002000 */
[C---:B0-----:R-:W-:Y:S02]  /*0560*/  FSETP.GT.AND P4, PT, R34.reuse, 8.50705917302346158658e+37, PT ;  /* 0x7e8000002200780b */ /* 0x041fe40003f84000 */
[----:B------:R-:W-:-:S11]  /*0570*/  FSETP.GEU.AND P5, PT, R34, 1.175494350822287508e-38, PT ;  /* 0x008000002200780b */ /* 0x000fd60003fae000 */
[----:B------:R-:W-:-:S04]  /*0580*/  @P4 FMUL R34, R34, 0.25 ;  /* 0x3e80000022224820 */ /* 0x000fc80000400000 */
[----:B------:R-:W-:-:S04]  /*0590*/  @!P5 FMUL R34, R34, 16777216 ;  /* 0x4b8000002222d820 */ /* 0x000fc80000400000 */
[----:B------:R-:W0:Y:S01]  /*05a0*/  MUFU.RCP R30, R34 ;  /* 0x00000022001e7308 */ /* 0x000e220000001000 */
[----:B------:R-:W-:-:S05]  /*05b0*/  FSEL R43, R28, 1, P4 ;  /* 0x3f8000001c2b7808 */ /* 0x000fca0002000000 */
[----:B------:R-:W-:-:S04]  /*05c0*/  @!P5 FMUL R43, R43, 16777216 ;  /* 0x4b8000002b2bd820 */ /* 0x000fc80000400000 */
[----:B0-----:R-:W-:-:S04]  /*05d0*/  FMUL R30, R30, R43 ;  /* 0x0000002b1e1e7220 */ /* 0x001fc80000400000 */
[-C--:B------:R-:W-:Y:S01]  /*05e0*/  FMUL R35, R35, R30.reuse ;  /* 0x0000001e23237220 */ /* 0x080fe20000400000 */
[-C--:B------:R-:W-:Y:S01]  /*05f0*/  FMUL R2, R17, R30.reuse ;  /* 0x0000001e11027220 */ /* 0x080fe20000400000 */
[-C--:B------:R-:W-:Y:S01]  /*0600*/  FMUL R16, R33, R30.reuse ;  /* 0x0000001e21107220 */ /* 0x080fe20000400000 */
[-C--:B------:R-:W-:Y:S01]  /*0610*/  FMUL R29, R29, R30.reuse ;  /* 0x0000001e1d1d7220 */ /* 0x080fe20000400000 */
[-C--:B------:R-:W-:Y:S02]  /*0620*/  FMUL R41, R41, R30.reuse ;  /* 0x0000001e29297220 */ /* 0x080fe40000400000 */
[----:B------:R-:W-:Y:S01]  /*0630*/  F2FP.PACK_AB R17, R2, R35 ;  /* 0x000000230211723e */ /* 0x000fe200000000ff */
[----:B------:R-:W-:Y:S01]  /*0640*/  FMUL R2, R19, R30 ;  /* 0x0000001e13027220 */ /* 0x000fe20000400000 */
[----:B------:R-:W-:Y:S01]  /*0650*/  F2FP.PACK_AB R16, R29, R16 ;  /* 0x000000101d10723e */ /* 0x000fe200000000ff */
[----:B---3--:R-:W-:-:S03]  /*0660*/  HADD2.F32 R29, -RZ, R4.H1_H1 ;  /* 0x30000004ff1d7230 */ /* 0x008fc60000004100 */
[----:B------:R-:W-:Y:S01]  /*0670*/  F2FP.PACK_AB R19, R2, R41 ;  /* 0x000000290213723e */ /* 0x000fe200000000ff */
[----:B------:R-:W-:Y:S01]  /*0680*/  HADD2.F32 R4, -RZ, R4.H0_H0 ;  /* 0x20000004ff047230 */ /* 0x000fe20000004100 */
[----:B------:R-:W-:Y:S01]  /*0690*/  IADD3 R2, P4, R32, c[0x0][0x168], RZ ;  /* 0x00005a0020027a10 */ /* 0x000fe20007f9e0ff */
[----:B------:R-:W-:-:S03]  /*06a0*/  FMUL R33, R29, R29 ;  /* 0x0000001d1d217220 */ /* 0x000fc60000400000 */
[----:B------:R-:W-:Y:S01]  /*06b0*/  IADD3.X R3, R31, c[0x0][0x16c], RZ, P4, !PT ;  /* 0x00005b001f037a10 */ /* 0x000fe200027fe4ff */
[--C-:B------:R-:W-:Y:S01]  /*06c0*/  HADD2.F32 R31, -RZ, R5.reuse.H0_H0 ;  /* 0x20000005ff1f7230 */ /* 0x100fe20000004100 */
[----:B------:R-:W-:Y:S01]  /*06d0*/  FFMA R32, R4, R4, R33 ;  /* 0x0000000404207223 */ /* 0x000fe20000000021 */
[----:B------:R-:W-:-:S03]  /*06e0*/  HADD2.F32 R5, -RZ, R5.H1_H1 ;  /* 0x30000005ff057230 */ /* 0x000fc60000004100 */
[----:B------:R-:W-:Y:S01]  /*06f0*/  FFMA R32, R31, R31, R32 ;  /* 0x0000001f1f207223 */ /* 0x000fe20000000020 */
[----:B------:R-:W-:Y:S01]  /*0700*/  HADD2.F32 R33, -RZ, R6.H0_H0 ;  /* 0x20000006ff217230 */ /* 0x000fe20000004100 */
[-C--:B------:R-:W-:Y:S01]  /*0710*/  FMUL R18, R37, R30.reuse ;  /* 0x0000001e25127220 */ /* 0x080fe20000400000 */
[----:B------:R-:W-:Y:S01]  /*0720*/  FMUL R39, R39, R30 ;  /* 0x0000001e27277220 */ /* 0x000fe20000400000 */
[----:B------:R-:W-:Y:S01]  /*0730*/  FFMA R34, R5, R5, R32 ;  /* 0x0000000505227223 */ /* 0x000fe20000000020 */
[----:B----4-:R-:W-:Y:S02]  /*0740*/  HADD2.F32 R32, -RZ, R8.H1_H1 ;  /* 0x30000008ff207230 */ /* 0x010fe40000004100 */
[----:B------:R-:W-:Y:S01]  /*0750*/  HADD2.F32 R6, -RZ, R6.H1_H1 ;  /* 0x30000006ff067230 */ /* 0x000fe20000004100 */
[----:B------:R-:W-:Y:S01]  /*0760*/  FFMA R35, R33, R33, R34 ;  /* 0x0000002121237223 */ /* 0x000fe20000000022 */
[----:B------:R-:W-:Y:S01]  /*0770*/  F2FP.PACK_AB R18, R39, R18 ;  /* 0x000000122712723e */ /* 0x000fe200000000ff */
[----:B------:R-:W-:Y:S01]  /*0780*/  HADD2.F32 R8, -RZ, R8.H0_H0 ;  /* 0x20000008ff087230 */ /* 0x000fe20000004100 */
[----:B------:R-:W-:Y:S01]  /*0790*/  FMUL R37, R32, R32 ;  /* 0x0000002020257220 */ /* 0x000fe20000400000 */
[----:B------:R-:W-:Y:S01]  /*07a0*/  FFMA R39, R6, R6, R35 ;  /* 0x0000000606277223 */ /* 0x000fe20000000023 */
[--C-:B------:R-:W-:Y:S01]  /*07b0*/  HADD2.F32 R34, -RZ, R7.reuse.H0_H0 ;  /* 0x20000007ff227230 */ /* 0x100fe20000004100 */
[----:B------:R0:W-:Y:S01]  /*07c0*/  @!P2 STG.E.128 [R2.64], R16 ;  /* 0x000000100200a986 */ /* 0x0001e2000c101d04 */
[----:B------:R-:W-:-:S02]  /*07d0*/  HADD2.F32 R35, -RZ, R7.H1_H1 ;  /* 0x30000007ff237230 */ /* 0x000fc40000004100 */
[--C-:B------:R-:W-:Y:S01]  /*07e0*/  HADD2.F32 R7, -RZ, R9.reuse.H0_H0 ;  /* 0x20000009ff077230 */ /* 0x100fe20000004100 */
[----:B0-----:R-:W-:Y:S01]  /*07f0*/  FFMA R16, R8, R8, R37 ;  /* 0x0000000808107223 */ /* 0x001fe20000000025 */
[----:B------:R-:W-:-:S03]  /*0800*/  HADD2.F32 R17, -RZ, R9.H1_H1 ;  /* 0x30000009ff117230 */ /* 0x000fc60000004100 */
[----:B------:R-:W-:-:S04]  /*0810*/  FFMA R16, R7, R7, R16 ;  /* 0x0000000707107223 */ /* 0x000fc80000000010 */
[----:B------:R-:W-:Y:S01]  /*0820*/  FFMA R3, R17, R17, R16 ;  /* 0x0000001111037223 */ /* 0x000fe20000000010 */
[--C-:B------:R-:W-:Y:S02]  /*0830*/  HADD2.F32 R16, -RZ, R10.reuse.H0_H0 ;  /* 0x2000000aff107230 */ /* 0x100fe40000004100 */
[----:B------:R-:W-:-:S03]  /*0840*/  HADD2.F32 R19, -RZ, R10.H1_H1 ;  /* 0x3000000aff137230 */ /* 0x000fc60000004100 */
[----:B------:R-:W-:Y:S01]  /*0850*/  FFMA R10, R16, R16, R3 ;  /* 0x00000010100a7223 */ /* 0x000fe20000000003 */
[----:B------:R-:W-:-:S03]  /*0860*/  HADD2.F32 R18, -RZ, R11.H0_H0 ;  /* 0x2000000bff127230 */ /* 0x000fc60000004100 */
[----:B------:R-:W-:Y:S01]  /*0870*/  FFMA R3, R19, R19, R10 ;  /* 0x0000001313037223 */ /* 0x000fe2000000000a */
[----:B------:R-:W-:-:S03]  /*0880*/  HADD2.F32 R36, -RZ, R11.H1_H1 ;  /* 0x3000000bff247230 */ /* 0x000fc60000004100 */
[----:B------:R-:W-:-:S04]  /*0890*/  FFMA R3, R18, R18, R3 ;  /* 0x0000001212037223 */ /* 0x000fc80000000003 */
[----:B------:R-:W-:Y:S01]  /*08a0*/  FFMA R3, R36, R36, R3 ;  /* 0x0000002424037223 */ /* 0x000fe20000000003 */
[----:B------:R-:W-:-:S04]  /*08b0*/  FFMA R2, R34, R34, R39 ;  /* 0x0000002222027223 */ /* 0x000fc80000000027 */
[----:B------:R-:W0:Y:S01]  /*08c0*/  SHFL.BFLY PT, R10, R3, 0x8, 0x1f ;  /* 0x0d001f00030a7f89 */ /* 0x000e2200000e0000 */
[----:B------:R-:W-:-:S05]  /*08d0*/  FFMA R2, R35, R35, R2 ;  /* 0x0000002323027223 */ /* 0x000fca0000000002 */
[----:B------:R-:W1:Y:S01]  /*08e0*/  SHFL.BFLY PT, R9, R2, 0x8, 0x1f ;  /* 0x0d001f0002097f89 */ /* 0x000e6200000e0000 */
[----:B0-----:R-:W-:-:S05]  /*08f0*/  FADD R37, R3, R10 ;  /* 0x0000000a03257221 */ /* 0x001fca0000000000 */
[----:B------:R-:W0:Y:S01]  /*0900*/  SHFL.BFLY PT, R10, R37, 0x4, 0x1f ;  /* 0x0c801f00250a7f89 */ /* 0x000e2200000e0000 */
[----:B-1----:R-:W-:-:S05]  /*0910*/  FADD R9, R2, R9 ;  /* 0x0000000902097221 */ /* 0x002fca0000000000 */
        /* <DEDUP_REMOVED lines=9> */
[----:B0-----:R-:W-:-:S04]  /*09b0*/  FADD R40, R39, R40 ;  /* 0x0000002827287221 */ /* 0x001fc80000000000 */
[----:B------:R-:W-:Y:S01]  /*09c0*/  FADD R40, R40, c[0x0][0x178] ;  /* 0x00005e0028287621 */ /* 0x000fe20000000000 */
[----:B-1----:R-:W-:-:S03]  /*09d0*/  FADD R10, R11, R10 ;  /* 0x0000000a0b0a7221 */ /* 0x002fc60000000000 */
[----:B------:R-:W0:Y:S01]  /*09e0*/  MUFU.SQRT R41, R40 ;  /* 0x0000002800297308 */ /* 0x000e220000002000 */
[----:B------:R-:W-:-:S07]  /*09f0*/  FADD R10, R10, c[0x0][0x178] ;  /* 0x00005e000a0a7621 */ /* 0x000fce0000000000 */
[----:B------:R-:W1:Y:S01]  /*0a00*/  MUFU.SQRT R3, R10 ;  /* 0x0000000a00037308 */ /* 0x000e620000002000 */
[C---:B0-----:R-:W-:Y:S02]  /*0a10*/  FSETP.GT.AND P4, PT, R41.reuse, 8.50705917302346158658e+37, PT ;  /* 0x7e8000002900780b */ /* 0x041fe40003f84000 */
[----:B------:R-:W-:Y:S02]  /*0a20*/  FSETP.GEU.AND P6, PT, R41, 1.175494350822287508e-38, PT ;  /* 0x008000002900780b */ /* 0x000fe40003fce000 */
[C---:B-1----:R-:W-:Y:S02]  /*0a30*/  FSETP.GT.AND P2, PT, R3.reuse, 8.50705917302346158658e+37, PT ;  /* 0x7e8000000300780b */ /* 0x042fe40003f44000 */
[----:B------:R-:W-:-:S07]  /*0a40*/  FSETP.GEU.AND P5, PT, R3, 1.175494350822287508e-38, PT ;  /* 0x008000000300780b */ /* 0x000fce0003fae000 */
[----:B------:R-:W-:-:S04]  /*0a50*/  @P4 FMUL R41, R41, 0.25 ;  /* 0x3e80000029294820 */ /* 0x000fc80000400000 */
[----:B------:R-:W-:Y:S01]  /*0a60*/  @!P6 FMUL R41, R41, 16777216 ;  /* 0x4b8000002929e820 */ /* 0x000fe20000400000 */
[----:B------:R-:W-:-:S03]  /*0a70*/  @P2 FMUL R3, R3, 0.25 ;  /* 0x3e80000003032820 */ /* 0x000fc60000400000 */
[----:B------:R-:W0:Y:S01]  /*0a80*/  MUFU.RCP R37, R41 ;  /* 0x0000002900257308 */ /* 0x000e220000001000 */
[----:B------:R-:W-:Y:S01]  /*0a90*/  @!P5 FMUL R3, R3, 16777216 ;  /* 0x4b8000000303d820 */ /* 0x000fe20000400000 */
[----:B------:R-:W-:-:S06]  /*0aa0*/  FSEL R2, R28, 1, P4 ;  /* 0x3f8000001c027808 */ /* 0x000fcc0002000000 */
[----:B------:R-:W1:Y:S01]  /*0ab0*/  MUFU.RCP R38, R3 ;  /* 0x0000000300267308 */ /* 0x000e620000001000 */
[----:B------:R-:W-:Y:S01]  /*0ac0*/  @!P6 FMUL R2, R2, 16777216 ;  /* 0x4b8000000202e820 */ /* 0x000fe20000400000 */
[----:B------:R-:W-:-:S03]  /*0ad0*/  FSEL R9, R28, 1, P2 ;  /* 0x3f8000001c097808 */ /* 0x000fc60001000000 */
[----:B0-----:R-:W-:Y:S01]  /*0ae0*/  FMUL R37, R37, R2 ;  /* 0x0000000225257220 */ /* 0x001fe20000400000 */
[--C-:B-----5:R-:W-:Y:S02]  /*0af0*/  HADD2.F32 R2, -RZ, R12.reuse.H0_H0 ;  /* 0x2000000cff027230 */ /* 0x120fe40000004100 */
[----:B------:R-:W-:Y:S01]  /*0b00*/  HADD2.F32 R12, -RZ, R12.H1_H1 ;  /* 0x3000000cff0c7230 */ /* 0x000fe20000004100 */
[----:B------:R-:W-:-:S04]  /*0b10*/  @!P5 FMUL R9, R9, 16777216 ;  /* 0x4b8000000909d820 */ /* 0x000fc80000400000 */
[----:B------:R-:W-:Y:S01]  /*0b20*/  FMUL R11, R12, R12 ;  /* 0x0000000c0c0b7220 */ /* 0x000fe20000400000 */
[----:B-1----:R-:W-:Y:S01]  /*0b30*/  FMUL R38, R38, R9 ;  /* 0x0000000926267220 */ /* 0x002fe20000400000 */
[--C-:B------:R-:W-:Y:S02]  /*0b40*/  HADD2.F32 R9, -RZ, R13.reuse.H1_H1 ;  /* 0x3000000dff097230 */ /* 0x100fe40000004100 */
[----:B------:R-:W-:Y:S01]  /*0b50*/  HADD2.F32 R13, -RZ, R13.H0_H0 ;  /* 0x2000000dff0d7230 */ /* 0x000fe20000004100 */
[----:B------:R-:W-:Y:S01]  /*0b60*/  FFMA R40, R2, R2, R11 ;  /* 0x0000000202287223 */ /* 0x000fe2000000000b */
[----:B------:R-:W-:-:S03]  /*0b70*/  HADD2.F32 R3, -RZ, R14.H1_H1 ;  /* 0x3000000eff037230 */ /* 0x000fc60000004100 */
[----:B------:R-:W-:Y:S01]  /*0b80*/  FFMA R40, R13, R13, R40 ;  /* 0x0000000d0d287223 */ /* 0x000fe20000000028 */
[----:B------:R-:W-:-:S03]  /*0b90*/  HADD2.F32 R14, -RZ, R14.H0_H0 ;  /* 0x2000000eff0e7230 */ /* 0x000fc60000004100 */
[----:B------:R-:W-:Y:S01]  /*0ba0*/  FFMA R11, R9, R9, R40 ;  /* 0x00000009090b7223 */ /* 0x000fe20000000028 */
[----:B------:R-:W-:-:S03]  /*0bb0*/  HADD2.F32 R10, -RZ, R15.H1_H1 ;  /* 0x3000000fff0a7230 */ /* 0x000fc60000004100 */
[----:B------:R-:W-:Y:S01]  /*0bc0*/  FFMA R40, R14, R14, R11 ;  /* 0x0000000e0e287223 */ /* 0x000fe2000000000b */
[----:B------:R-:W-:-:S03]  /*0bd0*/  HADD2.F32 R15, -RZ, R15.H0_H0 ;  /* 0x2000000fff0f7230 */ /* 0x000fc60000004100 */
[----:B------:R-:W-:-:S04]  /*0be0*/  FFMA R40, R3, R3, R40 ;  /* 0x0000000303287223 */ /* 0x000fc80000000028 */
[----:B------:R-:W-:-:S04]  /*0bf0*/  FFMA R11, R15, R15, R40 ;  /* 0x0000000f0f0b7223 */ /* 0x000fc80000000028 */
[----:B------:R-:W-:-:S05]  /*0c00*/  FFMA R11, R10, R10, R11 ;  /* 0x0000000a0a0b7223 */ /* 0x000fca000000000b */
[----:B------:R-:W0:Y:S02]  /*0c10*/  SHFL.BFLY PT, R40, R11, 0x8, 0x1f ;  /* 0x0d001f000b287f89 */ /* 0x000e2400000e0000 */
[----:B0-----:R-:W-:-:S05]  /*0c20*/  FADD R40, R11, R40 ;  /* 0x000000280b287221 */ /* 0x001fca0000000000 */
[----:B------:R-:W0:Y:S02]  /*0c30*/  SHFL.BFLY PT, R39, R40, 0x4, 0x1f ;  /* 0x0c801f0028277f89 */ /* 0x000e2400000e0000 */
        /* <DEDUP_REMOVED lines=13> */
[----:B------:R-:W-:Y:S01]  /*0d10*/  @!P4 FMUL R28, R28, 16777216 ;  /* 0x4b8000001c1cc820 */ /* 0x000fe20000400000 */
[-C--:B------:R-:W-:Y:S01]  /*0d20*/  FMUL R39, R32, R37.reuse ;  /* 0x0000002520277220 */ /* 0x080fe20000400000 */
[-C--:B------:R-:W-:Y:S01]  /*0d30*/  FMUL R32, R16, R37.reuse ;  /* 0x0000002510207220 */ /* 0x080fe20000400000 */
[----:B------:R-:W-:Y:S01]  /*0d40*/  FMUL R4, R4, R38 ;  /* 0x0000002604047220 */ /* 0x000fe20000400000 */
[----:B0-----:R-:W-:Y:S01]  /*0d50*/  FMUL R11, R11, R28 ;  /* 0x0000001c0b0b7220 */ /* 0x001fe20000400000 */
[----:B------:R-:W-:Y:S01]  /*0d60*/  SHF.R.U32.HI R28, RZ, 0x4, R0 ;  /* 0x00000004ff1c7819 */ /* 0x000fe20000011600 */
[-C--:B------:R-:W-:Y:S01]  /*0d70*/  FMUL R29, R29, R38.reuse ;  /* 0x000000261d1d7220 */ /* 0x080fe20000400000 */
[-C--:B------:R-:W-:Y:S02]  /*0d80*/  FMUL R31, R31, R38.reuse ;  /* 0x000000261f1f7220 */ /* 0x080fe40000400000 */
[----:B------:R-:W-:Y:S01]  /*0d90*/  SGXT.U32 R28, R28, 0x4 ;  /* 0x000000041c1c781a */ /* 0x000fe20000000000 */
[-C--:B------:R-:W-:Y:S01]  /*0da0*/  FMUL R40, R5, R38.reuse ;  /* 0x0000002605287220 */ /* 0x080fe20000400000 */
[-C--:B------:R-:W-:Y:S01]  /*0db0*/  FMUL R33, R33, R38.reuse ;  /* 0x0000002621217220 */ /* 0x080fe20000400000 */
[-C--:B------:R-:W-:Y:S01]  /*0dc0*/  FMUL R6, R6, R38.reuse ;  /* 0x0000002606067220 */ /* 0x080fe20000400000 */
[-C--:B------:R-:W-:Y:S01]  /*0dd0*/  FMUL R34, R34, R38.reuse ;  /* 0x0000002622227220 */ /* 0x080fe20000400000 */
[----:B------:R-:W-:Y:S01]  /*0de0*/  FMUL R35, R35, R38 ;  /* 0x0000002623237220 */ /* 0x000fe20000400000 */
[----:B------:R-:W-:Y:S01]  /*0df0*/  IADD3 R16, P2, R27, c[0x0][0x168], RZ ;  /* 0x00005a001b107a10 */ /* 0x000fe20007f5e0ff */
[-C--:B------:R-:W-:Y:S01]  /*0e00*/  FMUL R19, R19, R37.reuse ;  /* 0x0000002513137220 */ /* 0x080fe20000400000 */
[----:B------:R0:W-:Y:S01]  /*0e10*/  STS [R28.X4], R30 ;  /* 0x0000001e1c007388 */ /* 0x0001e20000004800 */
[-C--:B------:R-:W-:Y:S01]  /*0e20*/  FMUL R41, R17, R37.reuse ;  /* 0x0000002511297220 */ /* 0x080fe20000400000 */
[-C--:B------:R-:W-:Y:S01]  /*0e30*/  FMUL R8, R8, R37.reuse ;  /* 0x0000002508087220 */ /* 0x080fe20000400000 */
[-C--:B------:R-:W-:Y:S01]  /*0e40*/  FMUL R18, R18, R37.reuse ;  /* 0x0000002512127220 */ /* 0x080fe20000400000 */
[----:B------:R-:W-:Y:S01]  /*0e50*/  STS [R28.X4+0x40], R38 ;  /* 0x000040261c007388 */ /* 0x000fe20000004800 */
[----:B------:R-:W-:Y:S01]  /*0e60*/  FMUL R43, R36, R37 ;  /* 0x00000025242b7220 */ /* 0x000fe20000400000 */
[----:B------:R-:W-:-:S02]  /*0e70*/  IADD3.X R17, R26, c[0x0][0x16c], RZ, P2, !PT ;  /* 0x00005b001a117a10 */ /* 0x000fc400017fe4ff */
[----:B------:R-:W-:Y:S01]  /*0e80*/  STS [R28.X4+0x80], R37 ;  /* 0x000080251c007388 */ /* 0x000fe20000004800 */
[----:B------:R-:W-:Y:S01]  /*0e90*/  F2FP.PACK_AB R4, R29, R4 ;  /* 0x000000041d04723e */ /* 0x000fe200000000ff */
[----:B0-----:R-:W-:Y:S01]  /*0ea0*/  FMUL R30, R7, R37 ;  /* 0x00000025071e7220 */ /* 0x001fe20000400000 */
[----:B------:R-:W-:Y:S01]  /*0eb0*/  F2FP.PACK_AB R5, R40, R31 ;  /* 0x0000001f2805723e */ /* 0x000fe200000000ff */
[----:B------:R0:W-:Y:S01]  /*0ec0*/  STS [R28.X4+0xc0], R11 ;  /* 0x0000c00b1c007388 */ /* 0x0001e20000004800 */
[----:B------:R-:W-:Y:S02]  /*0ed0*/  F2FP.PACK_AB R6, R6, R33 ;  /* 0x000000210606723e */ /* 0x000fe400000000ff */
[----:B------:R-:W-:Y:S02]  /*0ee0*/  F2FP.PACK_AB R7, R35, R34 ;  /* 0x000000222307723e */ /* 0x000fe400000000ff */
[----:B------:R-:W-:Y:S01]  /*0ef0*/  IADD3 R22, P2, R22, c[0x0][0x168], RZ ;  /* 0x00005a0016167a10 */ /* 0x000fe20007f5e0ff */
[-C--:B------:R-:W-:Y:S01]  /*0f00*/  FMUL R2, R2, R11.reuse ;  /* 0x0000000b02027220 */ /* 0x080fe20000400000 */
[-C--:B------:R-:W-:Y:S01]  /*0f10*/  FMUL R27, R12, R11.reuse ;  /* 0x0000000b0c1b7220 */ /* 0x080fe20000400000 */
[-C--:B0-----:R-:W-:Y:S01]  /*0f20*/  FMUL R28, R10, R11.reuse ;  /* 0x0000000b0a1c7220 */ /* 0x081fe20000400000 */
[----:B------:R-:W-:Y:S01]  /*0f30*/  F2FP.PACK_AB R10, R19, R32 ;  /* 0x00000020130a723e */ /* 0x000fe200000000ff */
[-C--:B------:R-:W-:Y:S01]  /*0f40*/  FMUL R13, R13, R11.reuse ;  /* 0x0000000b0d0d7220 */ /* 0x080fe20000400000 */
[----:B------:R-:W-:Y:S01]  /*0f50*/  LOP3.LUT R19, R23, 0x3f, R0, 0xf8, !PT ;  /* 0x0000003f17137812 */ /* 0x000fe200078ef800 */
[-C--:B------:R-:W-:Y:S01]  /*0f60*/  FMUL R26, R9, R11.reuse ;  /* 0x0000000b091a7220 */ /* 0x080fe20000400000 */
[-C--:B------:R-:W-:Y:S01]  /*0f70*/  FMUL R14, R14, R11.reuse ;  /* 0x0000000b0e0e7220 */ /* 0x080fe20000400000 */
[-C--:B------:R-:W-:Y:S01]  /*0f80*/  FMUL R3, R3, R11.reuse ;  /* 0x0000000b03037220 */ /* 0x080fe20000400000 */
[----:B------:R-:W-:Y:S01]  /*0f90*/  FMUL R15, R15, R11 ;  /* 0x0000000b0f0f7220 */ /* 0x000fe20000400000 */
[----:B------:R-:W-:Y:S01]  /*0fa0*/  F2FP.PACK_AB R8, R39, R8 ;  /* 0x000000082708723e */ /* 0x000fe200000000ff */
[----:B------:R-:W-:Y:S01]  /*0fb0*/  @!P3 STG.E.128 [R16.64], R4 ;  /* 0x000000041000b986 */ /* 0x000fe2000c101d04 */
[----:B------:R-:W-:-:S02]  /*0fc0*/  F2FP.PACK_AB R9, R41, R30 ;  /* 0x0000001e2909723e */ /* 0x000fc400000000ff */
[----:B------:R-:W-:Y:S02]  /*0fd0*/  F2FP.PACK_AB R11, R43, R18 ;  /* 0x000000122b0b723e */ /* 0x000fe400000000ff */
[----:B------:R-:W-:Y:S02]  /*0fe0*/  IADD3.X R23, R24, c[0x0][0x16c], RZ, P2, !PT ;  /* 0x00005b0018177a10 */ /* 0x000fe400017fe4ff */
[----:B------:R-:W-:Y:S02]  /*0ff0*/  LOP3.LUT P2, RZ, R0, 0xc0, RZ, 0xc0, !PT ;  /* 0x000000c000ff7812 */ /* 0x000fe4000784c0ff */
[----:B------:R-:W-:Y:S01]  /*1000*/  ISETP.LT.U32.AND P3, PT, R19, 0x1230, PT ;  /* 0x000012301300780c */ /* 0x000fe20003f61070 */
[----:B------:R-:W-:Y:S01]  /*1010*/  @!P1 STG.E.128 [R22.64], R8 ;  /* 0x0000000816009986 */ /* 0x000fe2000c101d04 */
[----:B------:R-:W-:Y:S02]  /*1020*/  F2FP.PACK_AB R12, R27, R2 ;  /* 0x000000021b0c723e */ /* 0x000fe400000000ff */
[----:B------:R-:W-:-:S02]  /*1030*/  ISETP.LT.U32.AND.EX P1, PT, R20, RZ, !P2, P3 ;  /* 0x000000ff1400720c */ /* 0x000fc40005721130 */
[----:B------:R-:W-:Y:S02]  /*1040*/  IADD3 R2, P4, R21, c[0x0][0x168], RZ ;  /* 0x00005a0015027a10 */ /* 0x000fe40007f9e0ff */
[----:B------:R-:W-:Y:S02]  /*1050*/  F2FP.PACK_AB R14, R3, R14 ;  /* 0x0000000e030e723e */ /* 0x000fe400000000ff */
[----:B------:R-:W-:Y:S02]  /*1060*/  F2FP.PACK_AB R13, R26, R13 ;  /* 0x0000000d1a0d723e */ /* 0x000fe400000000ff */
[----:B------:R-:W-:Y:S02]  /*1070*/  IADD3.X R3, R25, c[0x0][0x16c], RZ, P4, !PT ;  /* 0x00005b0019037a10 */ /* 0x000fe400027fe4ff */
[----:B------:R-:W-:-:S05]  /*1080*/  F2FP.PACK_AB R15, R28, R15 ;  /* 0x0000000f1c0f723e */ /* 0x000fca00000000ff */
[----:B------:R-:W-:Y:S04]  /*1090*/  @!P0 STG.E.128 [R2.64], R12 ;  /* 0x0000000c02008986 */ /* 0x000fe8000c101d04 */
[----:B------:R-:W-:Y:S06]  /*10a0*/  BAR.SYNC 0x0 ;  /* 0x0000000000007b1d */ /* 0x000fec0000000000 */
[----:B------:R-:W-:Y:S05]  /*10b0*/  @!P1 EXIT ;  /* 0x000000000000994d */ /* 0x000fea0003800000 */
[----:B------:R-:W-:Y:S02]  /*10c0*/  LOP3.LUT R0, R0, 0x3f, RZ, 0xc0, !PT ;  /* 0x0000003f00007812 */ /* 0x000fe400078ec0ff */
[----:B------:R-:W-:-:S03]  /*10d0*/  LEA R2, P0, R19, c[0x0][0x170], 0x2 ;  /* 0x00005c0013027a11 */ /* 0x000fc600078010ff */
[----:B------:R-:W0:Y:S01]  /*10e0*/  LDS R5, [R0.X4] ;  /* 0x0000000000057984 */ /* 0x000e220000004800 */
[----:B------:R-:W-:-:S05]  /*10f0*/  LEA.HI.X R3, R19, c[0x0][0x174], R20, 0x2, P0 ;  /* 0x00005d0013037a11 */ /* 0x000fca00000f1414 */
[----:B0-----:R-:W-:Y:S01]  /*1100*/  STG.E [R2.64], R5 ;  /* 0x0000000502007986 */ /* 0x001fe2000c101904 */
[----:B------:R-:W-:Y:S05]  /*1110*/  EXIT ;  /* 0x000000000000794d */ /* 0x000fea0003800000 */
.L_x_0:
[----:B------:R-:W-:-:S00]  /*1120*/  BRA `(.L_x_0) ;  /* 0xfffffff000007947 */ /* 0x000fc0000383ffff */
[----:B------:R-:W-:-:S00]  /*1130*/  NOP ;  /* 0x0000000000007918 */ /* 0x000fc00000000000 */
        /* <DEDUP_REMOVED lines=12> */
.L_x_1:


//--------------------- .nv.global.init           --------------------------
	.section	.nv.global.init,"aw",@progbits
.nv.global.init:
	.type		_$_str,@object
	.size		_$_str,(_$_str_$_2 - _$_str)
_$_str:
        /*0000*/ 	.byte	0x5f, 0x5f, 0x43, 0x55, 0x44, 0x41, 0x5f, 0x46, 0x54, 0x5a, 0x00
	.type		_$_str_$_2,@object
	.size		_$_str_$_2,(.L_1 - _$_str_$_2)
_$_str_$_2:
        /*000b*/ 	.byte	0x5f, 0x5f, 0x43, 0x55, 0x44, 0x41, 0x5f, 0x50, 0x52, 0x45, 0x43, 0x5f, 0x53, 0x51, 0x52, 0x54
        /*001b*/ 	.byte	0x00
.L_1:


//--------------------- .nv.shared.l2norm_fwd_kernel --------------------------
	.section	.nv.shared.l2norm_fwd_kernel,"aw",@nobits
	.align	16
